//
// Generated by NVIDIA NVVM Compiler
//
// Compiler Build ID: CL-36424714
// Cuda compilation tools, release 13.0, V13.0.88
// Based on NVVM 20.0.0
//

.version 9.0
.target sm_100
.address_size 64

	// .globl	_Z6kernelPii
.extern .func  (.param .b32 func_retval0) vprintf
(
	.param .b64 vprintf_param_0,
	.param .b64 vprintf_param_1
)
;
.global .attribute(.managed) .align 4 .u32 ThreadCount_;
.global .attribute(.managed) .align 4 .u32 BlockCount_;
.global .align 1 .b8 $str[23] = {112, 97, 105, 114, 32, 58, 32, 40, 37, 100, 44, 32, 37, 100, 41, 32, 45, 62, 32, 37, 100, 10};

.visible .entry _Z6kernelPii(
	.param .u64 .ptr .align 1 _Z6kernelPii_param_0,
	.param .u32 _Z6kernelPii_param_1
)
{
	.local .align 8 .b8 	__local_depot0[16];
	.reg .b64 	%SP;
	.reg .b64 	%SPL;
	.reg .pred 	%p<2>;
	.reg .b32 	%r<14>;
	.reg .b64 	%rd<9>;

	mov.u64 	%SPL, __local_depot0;
	cvta.local.u64 	%SP, %SPL;
	ld.param.u64 	%rd1, [_Z6kernelPii_param_0];
	ld.param.u32 	%r2, [_Z6kernelPii_param_1];
	mov.u32 	%r3, %tid.x;
	mov.u32 	%r4, %ctaid.x;
	mov.u32 	%r5, %ntid.x;
	mad.lo.s32 	%r1, %r4, %r5, %r3;
	mul.lo.s32 	%r6, %r2, %r2;
	setp.ge.s32 	%p1, %r1, %r6;
	@%p1 bra 	$L__BB0_2;
	add.u64 	%rd2, %SP, 0;
	add.u64 	%rd3, %SPL, 0;
	cvta.to.global.u64 	%rd4, %rd1;
	div.s32 	%r7, %r1, %r2;
	mul.lo.s32 	%r8, %r7, %r2;
	sub.s32 	%r9, %r1, %r8;
	mad.lo.s32 	%r10, %r9, %r2, %r7;
	mul.wide.s32 	%rd5, %r10, 4;
	add.s64 	%rd6, %rd4, %rd5;
	ld.global.u32 	%r11, [%rd6];
	st.local.v2.u32 	[%rd3], {%r9, %r7};
	st.local.u32 	[%rd3+8], %r11;
	mov.u64 	%rd7, $str;
	cvta.global.u64 	%rd8, %rd7;
	{ // callseq 0, 0
	.param .b64 param0;
	st.param.b64 	[param0], %rd8;
	.param .b64 param1;
	st.param.b64 	[param1], %rd2;
	.param .b32 retval0;
	call.uni (retval0), 
	vprintf, 
	(
	param0, 
	param1
	);
	ld.param.b32 	%r12, [retval0];
	} // callseq 0
$L__BB0_2:
	ret;

}


// ===== COMPILED SASS (sm_100) =====

	.target	sm_100

	.elftype	@"ET_EXEC"


//--------------------- .note.nv.tkinfo           --------------------------
	.section	.note.nv.tkinfo,"",@"SHT_NOTE"
	.sectionflags	@"SHF_NOTE_NV_TKINFO"
	.tkinfo
        /*0018*/ 	.word	0x00000002
        /*0030*/ 	.string	""
        /*0030*/ 	.string	"ptxas"
        /*0030*/ 	.string	"Cuda compilation tools, release 13.0, V13.0.88"
        /*0030*/ 	.string	"Build cuda_13.0.r13.0/compiler.36424714_0"
        /*0030*/ 	.string	"-arch sm_100 -m 64 "



//--------------------- .note.nv.cuinfo           --------------------------
	.section	.note.nv.cuinfo,"",@"SHT_NOTE"
	.sectionflags	@"SHF_NOTE_NV_CUINFO"
        /*0018*/ 	.short	0x0002
        /*001a*/ 	.short	0x0064
        /*001c*/ 	.short	0x0082
	.zero		2


//--------------------- .nv.info                  --------------------------
	.section	.nv.info,"",@"SHT_CUDA_INFO"
	.align	4


	//----- nvinfo : EIATTR_REGCOUNT
	.align		4
        /*0000*/ 	.byte	0x04, 0x2f
        /*0002*/ 	.short	(.L_4 - .L_3)
	.align		4
.L_3:
        /*0004*/ 	.word	index@(_Z6kernelPii)
        /*0008*/ 	.word	0x00000018


	//----- nvinfo : EIATTR_FRAME_SIZE
	.align		4
.L_4:
        /*000c*/ 	.byte	0x04, 0x11
        /*000e*/ 	.short	(.L_6 - .L_5)
	.align		4
.L_5:
        /*0010*/ 	.word	index@(_Z6kernelPii)
        /*0014*/ 	.word	0x00000010


	//----- nvinfo : EIATTR_MIN_STACK_SIZE
	.align		4
.L_6:
        /*0018*/ 	.byte	0x04, 0x12
        /*001a*/ 	.short	(.L_8 - .L_7)
	.align		4
.L_7:
        /*001c*/ 	.word	index@(_Z6kernelPii)
        /*0020*/ 	.word	0x00000010
.L_8:


//--------------------- .nv.compat                --------------------------
	.section	.nv.compat,"",@"SHT_CUDA_COMPAT_INFO"
	.align	4
        /*0000*/ 	.byte	0x02, 0x09, 0x00, 0x00, 0x02, 0x02, 0x01, 0x00, 0x02, 0x05, 0x05, 0x00, 0x03, 0x07, 0x01, 0x01
        /*0010*/ 	.byte	0x02, 0x03, 0x00, 0x00, 0x02, 0x06, 0x01, 0x00, 0x04, 0x0b, 0x08, 0x00, 0x09, 0x00, 0x00, 0x00
        /*0020*/ 	.byte	0x00, 0x00, 0x00, 0x00


//--------------------- .nv.info._Z6kernelPii     --------------------------
	.section	.nv.info._Z6kernelPii,"",@"SHT_CUDA_INFO"
	.sectionflags	@""
	.align	4


	//----- nvinfo : EIATTR_CUDA_API_VERSION
	.align		4
        /*0000*/ 	.byte	0x04, 0x37
        /*0002*/ 	.short	(.L_10 - .L_9)
.L_9:
        /*0004*/ 	.word	0x00000082


	//----- nvinfo : EIATTR_KPARAM_INFO
	.align		4
.L_10:
        /*0008*/ 	.byte	0x04, 0x17
        /*000a*/ 	.short	(.L_12 - .L_11)
.L_11:
        /*000c*/ 	.word	0x00000000
        /*0010*/ 	.short	0x0001
        /*0012*/ 	.short	0x0008
        /*0014*/ 	.byte	0x00, 0xf0, 0x11, 0x00


	//----- nvinfo : EIATTR_KPARAM_INFO
	.align		4
.L_12:
        /*0018*/ 	.byte	0x04, 0x17
        /*001a*/ 	.short	(.L_14 - .L_13)
.L_13:
        /*001c*/ 	.word	0x00000000
        /*0020*/ 	.short	0x0000
        /*0022*/ 	.short	0x0000
        /*0024*/ 	.byte	0x00, 0xf5, 0x21, 0x00


	//----- nvinfo : EIATTR_SPARSE_MMA_MASK
	.align		4
.L_14:
        /*0028*/ 	.byte	0x03, 0x50
        /*002a*/ 	.short	0x0000


	//----- nvinfo : EIATTR_MAXREG_COUNT
	.align		4
        /*002c*/ 	.byte	0x03, 0x1b
        /*002e*/ 	.short	0x00ff


	//----- nvinfo : EIATTR_EXTERNS
	.align		4
        /*0030*/ 	.byte	0x04, 0x0f
        /*0032*/ 	.short	(.L_16 - .L_15)


	//   ....[0]....
	.align		4
.L_15:
        /*0034*/ 	.word	index@(vprintf)


	//----- nvinfo : EIATTR_MERCURY_ISA_VERSION
	.align		4
.L_16:
        /*0038*/ 	.byte	0x03, 0x5f
        /*003a*/ 	.short	0x0101


	//----- nvinfo : EIATTR_VRC_CTA_INIT_COUNT
	.align		4
        /*003c*/ 	.byte	0x02, 0x4a
	.zero		1
	.zero		1


	//----- nvinfo : EIATTR_SYSCALL_OFFSETS
	.align		4
        /*0040*/ 	.byte	0x04, 0x46
        /*0042*/ 	.short	(.L_18 - .L_17)


	//   ....[0]....
.L_17:
        /*0044*/ 	.word	0x00000340


	//----- nvinfo : EIATTR_EXIT_INSTR_OFFSETS
	.align		4
.L_18:
        /*0048*/ 	.byte	0x04, 0x1c
        /*004a*/ 	.short	(.L_20 - .L_19)


	//   ....[0]....
.L_19:
        /*004c*/ 	.word	0x000000d0


	//   ....[1]....
        /*0050*/ 	.word	0x00000350


	//----- nvinfo : EIATTR_CRS_STACK_SIZE
	.align		4
.L_20:
        /*0054*/ 	.byte	0x04, 0x1e
        /*0056*/ 	.short	(.L_22 - .L_21)
.L_21:
        /*0058*/ 	.word	0x00000000


	//----- nvinfo : EIATTR_CBANK_PARAM_SIZE
	.align		4
.L_22:
        /*005c*/ 	.byte	0x03, 0x19
        /*005e*/ 	.short	0x000c


	//----- nvinfo : EIATTR_PARAM_CBANK
	.align		4
        /*0060*/ 	.byte	0x04, 0x0a
        /*0062*/ 	.short	(.L_24 - .L_23)
	.align		4
.L_23:
        /*0064*/ 	.word	index@(.nv.constant0._Z6kernelPii)
        /*0068*/ 	.short	0x0380
        /*006a*/ 	.short	0x000c


	//----- nvinfo : EIATTR_SW_WAR
	.align		4
.L_24:
        /*006c*/ 	.byte	0x04, 0x36
        /*006e*/ 	.short	(.L_26 - .L_25)
.L_25:
        /*0070*/ 	.word	0x00000008
.L_26:


//--------------------- .nv.callgraph             --------------------------
	.section	.nv.callgraph,"",@"SHT_CUDA_CALLGRAPH"
	.align	4
	.sectionentsize	8
	.align		4
        /*0000*/ 	.word	0x00000000
	.align		4
        /*0004*/ 	.word	0xffffffff
	.align		4
        /*0008*/ 	.word	index@(_Z6kernelPii)
	.align		4
        /*000c*/ 	.word	index@(vprintf)
	.align		4
        /*0010*/ 	.word	0x00000000
	.align		4
        /*0014*/ 	.word	0xfffffffe
	.align		4
        /*0018*/ 	.word	0x00000000
	.align		4
        /*001c*/ 	.word	0xfffffffd
	.align		4
        /*0020*/ 	.word	0x00000000
	.align		4
        /*0024*/ 	.word	0xfffffffc


//--------------------- .nv.constant4             --------------------------
	.section	.nv.constant4,"a",@progbits
	.align	8
	.align		8
.nv.constant4:
        /*0000*/ 	.dword	vprintf
	.align		8
        /*0008*/ 	.dword	ThreadCount_
	.align		8
        /*0010*/ 	.dword	BlockCount_
	.align		8
        /*0018*/ 	.dword	$str


//--------------------- .text._Z6kernelPii        --------------------------
	.section	.text._Z6kernelPii,"ax",@progbits
	.align	128
        .global         _Z6kernelPii
        .type           _Z6kernelPii,@function
        .size           _Z6kernelPii,(.L_x_2 - _Z6kernelPii)
        .other          _Z6kernelPii,@"STO_CUDA_ENTRY STV_DEFAULT"
_Z6kernelPii:
.text._Z6kernelPii:
[----:B------:R-:W0:Y:S01]  /*0000*/  LDC R1, c[0x0][0x37c] ;  /* 0x0000df00ff017b82 */ /* 0x000e220000000800 */
[----:B------:R-:W1:Y:S01]  /*0010*/  S2R R0, SR_TID.X ;  /* 0x0000000000007919 */ /* 0x000e620000002100 */
[----:B------:R-:W2:Y:S06]  /*0020*/  LDCU UR5, c[0x0][0x2fc] ;  /* 0x00005f80ff0577ac */ /* 0x000eac0008000800 */
[----:B------:R-:W1:Y:S01]  /*0030*/  S2UR UR6, SR_CTAID.X ;  /* 0x00000000000679c3 */ /* 0x000e620000002500 */
[----:B0-----:R-:W-:Y:S01]  /*0040*/  VIADD R1, R1, 0xfffffff0 ;  /* 0xfffffff001017836 */ /* 0x001fe20000000000 */
[----:B------:R-:W0:Y:S06]  /*0050*/  LDCU UR4, c[0x0][0x2f8] ;  /* 0x00005f00ff0477ac */ /* 0x000e2c0008000800 */
[----:B------:R-:W3:Y:S08]  /*0060*/  LDC R11, c[0x0][0x388] ;  /* 0x0000e200ff0b7b82 */ /* 0x000ef00000000800 */
[----:B------:R-:W1:Y:S01]  /*0070*/  LDC R5, c[0x0][0x360] ;  /* 0x0000d800ff057b82 */ /* 0x000e620000000800 */
[----:B0-----:R-:W-:-:S05]  /*0080*/  IADD3 R6, P1, PT, R1, UR4, RZ ;  /* 0x0000000401067c10 */ /* 0x001fca000ff3e0ff */
[----:B--2---:R-:W-:Y:S02]  /*0090*/  IMAD.X R7, RZ, RZ, UR5, P1 ;  /* 0x00000005ff077e24 */ /* 0x004fe400088e06ff */
[----:B---3--:R-:W-:Y:S02]  /*00a0*/  IMAD R3, R11, R11, RZ ;  /* 0x0000000b0b037224 */ /* 0x008fe400078e02ff */
[----:B-1----:R-:W-:-:S05]  /*00b0*/  IMAD R0, R5, UR6, R0 ;  /* 0x0000000605007c24 */ /* 0x002fca000f8e0200 */
[----:B------:R-:W-:-:S13]  /*00c0*/  ISETP.GE.AND P0, PT, R0, R3, PT ;  /* 0x000000030000720c */ /* 0x000fda0003f06270 */
[----:B------:R-:W-:Y:S05]  /*00d0*/  @P0 EXIT ;  /* 0x000000000000094d */ /* 0x000fea0003800000 */
[----:B------:R-:W-:Y:S01]  /*00e0*/  IABS R5, R11 ;  /* 0x0000000b00057213 */ /* 0x000fe20000000000 */
[----:B------:R-:W0:Y:S03]  /*00f0*/  LDCU.64 UR4, c[0x0][0x358] ;  /* 0x00006b00ff0477ac */ /* 0x000e260008000a00 */
[----:B------:R-:W1:Y:S08]  /*0100*/  I2F.RP R4, R5 ;  /* 0x0000000500047306 */ /* 0x000e700000209400 */
[----:B-1----:R-:W1:Y:S02]  /*0110*/  MUFU.RCP R4, R4 ;  /* 0x0000000400047308 */ /* 0x002e640000001000 */
[----:B-1----:R-:W-:-:S06]  /*0120*/  IADD3 R2, PT, PT, R4, 0xffffffe, RZ ;  /* 0x0ffffffe04027810 */ /* 0x002fcc0007ffe0ff */
[----:B------:R1:W2:Y:S02]  /*0130*/  F2I.FTZ.U32.TRUNC.NTZ R3, R2 ;  /* 0x0000000200037305 */ /* 0x0002a4000021f000 */
[----:B-1----:R-:W-:Y:S02]  /*0140*/  HFMA2 R2, -RZ, RZ, 0, 0 ;  /* 0x00000000ff027431 */ /* 0x002fe400000001ff */
[----:B--2---:R-:W-:-:S04]  /*0150*/  IMAD.MOV R8, RZ, RZ, -R3 ;  /* 0x000000ffff087224 */ /* 0x004fc800078e0a03 */
[----:B------:R-:W-:Y:S01]  /*0160*/  IMAD R9, R8, R5, RZ ;  /* 0x0000000508097224 */ /* 0x000fe200078e02ff */
[----:B------:R-:W-:-:S03]  /*0170*/  IABS R8, R0 ;  /* 0x0000000000087213 */ /* 0x000fc60000000000 */
[----:B------:R-:W-:Y:S01]  /*0180*/  IMAD.HI.U32 R3, R3, R9, R2 ;  /* 0x0000000903037227 */ /* 0x000fe200078e0002 */
[----:B------:R-:W-:-:S04]  /*0190*/  LOP3.LUT R2, R0, R11, RZ, 0x3c, !PT ;  /* 0x0000000b00027212 */ /* 0x000fc800078e3cff */
[----:B------:R-:W-:Y:S01]  /*01a0*/  ISETP.GE.AND P1, PT, R2, RZ, PT ;  /* 0x000000ff0200720c */ /* 0x000fe20003f26270 */
[----:B------:R-:W-:-:S04]  /*01b0*/  IMAD.HI.U32 R3, R3, R8, RZ ;  /* 0x0000000803037227 */ /* 0x000fc800078e00ff */
[----:B------:R-:W-:-:S04]  /*01c0*/  IMAD.MOV R4, RZ, RZ, -R3 ;  /* 0x000000ffff047224 */ /* 0x000fc800078e0a03 */
[C---:B------:R-:W-:Y:S02]  /*01d0*/  IMAD R4, R5.reuse, R4, R8 ;  /* 0x0000000405047224 */ /* 0x040fe400078e0208 */
[----:B------:R-:W1:Y:S03]  /*01e0*/  LDC.64 R8, c[0x0][0x380] ;  /* 0x0000e000ff087b82 */ /* 0x000e660000000a00 */
[----:B------:R-:W-:-:S13]  /*01f0*/  ISETP.GT.U32.AND P2, PT, R5, R4, PT ;  /* 0x000000040500720c */ /* 0x000fda0003f44070 */
[-C--:B------:R-:W-:Y:S01]  /*0200*/  @!P2 IADD3 R4, PT, PT, R4, -R5.reuse, RZ ;  /* 0x800000050404a210 */ /* 0x080fe20007ffe0ff */
[----:B------:R-:W-:Y:S01]  /*0210*/  @!P2 VIADD R3, R3, 0x1 ;  /* 0x000000010303a836 */ /* 0x000fe20000000000 */
[----:B------:R-:W-:Y:S02]  /*0220*/  ISETP.NE.AND P2, PT, R11, RZ, PT ;  /* 0x000000ff0b00720c */ /* 0x000fe40003f45270 */
[----:B------:R-:W-:-:S13]  /*0230*/  ISETP.GE.U32.AND P0, PT, R4, R5, PT ;  /* 0x000000050400720c */ /* 0x000fda0003f06070 */
[----:B------:R-:W-:-:S05]  /*0240*/  @P0 IADD3 R3, PT, PT, R3, 0x1, RZ ;  /* 0x0000000103030810 */ /* 0x000fca0007ffe0ff */
[----:B------:R-:W-:Y:S01]  /*0250*/  @!P1 IMAD.MOV R3, RZ, RZ, -R3 ;  /* 0x000000ffff039224 */ /* 0x000fe200078e0a03 */
[----:B------:R-:W-:-:S04]  /*0260*/  @!P2 LOP3.LUT R3, RZ, R11, RZ, 0x33, !PT ;  /* 0x0000000bff03a212 */ /* 0x000fc800078e33ff */
[----:B------:R-:W-:-:S05]  /*0270*/  IADD3 R2, PT, PT, -R3, RZ, RZ ;  /* 0x000000ff03027210 */ /* 0x000fca0007ffe1ff */
[----:B------:R-:W-:-:S04]  /*0280*/  IMAD R2, R11, R2, R0 ;  /* 0x000000020b027224 */ /* 0x000fc800078e0200 */
[----:B------:R-:W-:-:S04]  /*0290*/  IMAD R5, R2, R11, R3 ;  /* 0x0000000b02057224 */ /* 0x000fc800078e0203 */
[----:B-1----:R-:W-:-:S06]  /*02a0*/  IMAD.WIDE R8, R5, 0x4, R8 ;  /* 0x0000000405087825 */ /* 0x002fcc00078e0208 */
[----:B0-----:R-:W2:Y:S01]  /*02b0*/  LDG.E R8, desc[UR4][R8.64] ;  /* 0x0000000408087981 */ /* 0x001ea2000c1e1900 */
[----:B------:R-:W-:Y:S01]  /*02c0*/  MOV R0, 0x0 ;  /* 0x0000000000007802 */ /* 0x000fe20000000f00 */
[----:B------:R-:W0:Y:S02]  /*02d0*/  LDCU.64 UR4, c[0x4][0x18] ;  /* 0x01000300ff0477ac */ /* 0x000e240008000a00 */
[----:B------:R1:W-:Y:S01]  /*02e0*/  STL.64 [R1], R2 ;  /* 0x0000000201007387 */ /* 0x0003e20000100a00 */
[----:B------:R1:W3:Y:S01]  /*02f0*/  LDC.64 R10, c[0x4][R0] ;  /* 0x01000000000a7b82 */ /* 0x0002e20000000a00 */
[----:B0-----:R-:W-:Y:S01]  /*0300*/  IMAD.U32 R4, RZ, RZ, UR4 ;  /* 0x00000004ff047e24 */ /* 0x001fe2000f8e00ff */
[----:B------:R-:W-:Y:S01]  /*0310*/  MOV R5, UR5 ;  /* 0x0000000500057c02 */ /* 0x000fe20008000f00 */
[----:B--23--:R1:W-:Y:S06]  /*0320*/  STL [R1+0x8], R8 ;  /* 0x0000080801007387 */ /* 0x00c3ec0000100800 */
[----:B------:R-:W-:-:S07]  /*0330*/  LEPC R20, `(.L_x_0) ;  /* 0x000000001014794e */ /* 0x000fce0000000000 */
[----:B-1----:R-:W-:Y:S05]  /*0340*/  CALL.ABS.NOINC R10 ;  /* 0x000000000a007343 */ /* 0x002fea0003c00000 */
.L_x_0:
[----:B------:R-:W-:Y:S05]  /*0350*/  EXIT ;  /* 0x000000000000794d */ /* 0x000fea0003800000 */
.L_x_1:
[----:B------:R-:W-:-:S00]  /*0360*/  BRA `(.L_x_1) ;  /* 0xfffffffc00fc7947 */ /* 0x000fc0000383ffff */
[----:B------:R-:W-:-:S00]  /*0370*/  NOP ;  /* 0x0000000000007918 */ /* 0x000fc00000000000 */
        /* <DEDUP_REMOVED lines=8> */
.L_x_2:


//--------------------- .nv.global.init           --------------------------
	.section	.nv.global.init,"aw",@progbits
.nv.global.init:
	.type		$str,@object
	.size		$str,(.L_2 - $str)
$str:
        /*0000*/ 	.byte	0x70, 0x61, 0x69, 0x72, 0x20, 0x3a, 0x20, 0x28, 0x25, 0x64, 0x2c, 0x20, 0x25, 0x64, 0x29, 0x20
        /*0010*/ 	.byte	0x2d, 0x3e, 0x20, 0x25, 0x64, 0x0a, 0x00
.L_2:


//--------------------- .nv.shared.reserved.0     --------------------------
	.section	.nv.shared.reserved.0,"aw",@nobits
	.weak		__nv_reservedSMEM_offset_0_alias
	.size		__nv_reservedSMEM_offset_0_alias, 0, 64
	.other		__nv_reservedSMEM_offset_0_alias,@"STO_CUDA_RESERVED_SHARED STV_DEFAULT"
__nv_reservedSMEM_offset_0_alias:
	.zero		0
	.zero		64


//--------------------- .nv.global                --------------------------
	.section	.nv.global,"aw",@nobits
	.align	4
.nv.global:
	.type		ThreadCount_,@object
	.size		ThreadCount_,(BlockCount_ - ThreadCount_)
	.other		ThreadCount_,@"STV_DEFAULT STO_CUDA_MANAGED"
ThreadCount_:
	.zero		4
	.type		BlockCount_,@object
	.size		BlockCount_,(.L_1 - BlockCount_)
	.other		BlockCount_,@"STV_DEFAULT STO_CUDA_MANAGED"
BlockCount_:
	.zero		4
.L_1:


//--------------------- .nv.constant0._Z6kernelPii --------------------------
	.section	.nv.constant0._Z6kernelPii,"a",@progbits
	.sectionflags	@""
	.align	4
.nv.constant0._Z6kernelPii:
	.zero		908


//--------------------- SYMBOLS --------------------------

	.type		.nv.reservedSmem.offset0,@object
	.size		.nv.reservedSmem.offset0,0x4
	.type		vprintf,@function
